//
// Generated by NVIDIA NVVM Compiler
//
// Compiler Build ID: CL-36424714
// Cuda compilation tools, release 13.0, V13.0.88
// Based on NVVM 20.0.0
//

.version 9.0
.target sm_100
.address_size 64

	// .globl	_Z12generateKeysPcS_S_S_

.visible .entry _Z12generateKeysPcS_S_S_(
	.param .u64 .ptr .align 1 _Z12generateKeysPcS_S_S__param_0,
	.param .u64 .ptr .align 1 _Z12generateKeysPcS_S_S__param_1,
	.param .u64 .ptr .align 1 _Z12generateKeysPcS_S_S__param_2,
	.param .u64 .ptr .align 1 _Z12generateKeysPcS_S_S__param_3
)
{
	.reg .pred 	%p<5>;
	.reg .b16 	%rs<76>;
	.reg .b32 	%r<25>;
	.reg .b64 	%rd<14>;

	ld.param.u64 	%rd3, [_Z12generateKeysPcS_S_S__param_0];
	ld.param.u64 	%rd4, [_Z12generateKeysPcS_S_S__param_1];
	ld.param.u64 	%rd5, [_Z12generateKeysPcS_S_S__param_2];
	ld.param.u64 	%rd6, [_Z12generateKeysPcS_S_S__param_3];
	cvta.to.global.u64 	%rd7, %rd4;
	cvta.to.global.u64 	%rd8, %rd3;
	cvta.to.global.u64 	%rd9, %rd6;
	cvta.to.global.u64 	%rd10, %rd5;
	mov.u32 	%r1, %ctaid.x;
	mov.u32 	%r2, %ntid.x;
	mov.u32 	%r3, %tid.x;
	mad.lo.s32 	%r4, %r1, %r2, %r3;
	mul.lo.s32 	%r5, %r4, 6;
	shl.b32 	%r6, %r4, 1;
	ld.global.s8 	%r7, [%rd8];
	cvt.s64.s32 	%rd11, %r5;
	add.s64 	%rd12, %rd7, %rd11;
	ld.global.s8 	%r8, [%rd12];
	sub.s32 	%r9, %r7, %r8;
	cvt.u16.u32 	%rs10, %r9;
	add.s16 	%rs11, %rs10, 26;
	mul.hi.s16 	%rs12, %rs11, 20165;
	shr.u16 	%rs13, %rs12, 15;
	shr.s16 	%rs14, %rs12, 3;
	add.s16 	%rs15, %rs14, %rs13;
	mul.lo.s16 	%rs16, %rs15, 26;
	sub.s16 	%rs17, %rs11, %rs16;
	add.s16 	%rs18, %rs17, 65;
	add.s64 	%rd1, %rd10, %rd11;
	st.global.u8 	[%rd1], %rs18;
	cvt.s64.s32 	%rd13, %r6;
	add.s64 	%rd2, %rd9, %rd13;
	st.global.u8 	[%rd2], %rs18;
	ld.global.s8 	%r10, [%rd8+1];
	ld.global.s8 	%r11, [%rd12+1];
	sub.s32 	%r12, %r10, %r11;
	cvt.u16.u32 	%rs19, %r12;
	add.s16 	%rs20, %rs19, 26;
	mul.hi.s16 	%rs21, %rs20, 20165;
	shr.u16 	%rs22, %rs21, 15;
	shr.s16 	%rs23, %rs21, 3;
	add.s16 	%rs24, %rs23, %rs22;
	mul.lo.s16 	%rs25, %rs24, 26;
	sub.s16 	%rs26, %rs20, %rs25;
	add.s16 	%rs27, %rs26, 65;
	st.global.u8 	[%rd1+1], %rs27;
	st.global.u8 	[%rd2+1], %rs27;
	ld.global.s8 	%r13, [%rd8+2];
	ld.global.s8 	%r14, [%rd12+2];
	sub.s32 	%r15, %r13, %r14;
	cvt.u16.u32 	%rs28, %r15;
	add.s16 	%rs29, %rs28, 26;
	mul.hi.s16 	%rs30, %rs29, 20165;
	shr.u16 	%rs31, %rs30, 15;
	shr.s16 	%rs32, %rs30, 3;
	add.s16 	%rs33, %rs32, %rs31;
	mul.lo.s16 	%rs34, %rs33, 26;
	sub.s16 	%rs35, %rs29, %rs34;
	add.s16 	%rs74, %rs35, 65;
	and.b16  	%rs36, %rs74, 255;
	st.global.u8 	[%rd1+2], %rs74;
	ld.global.s8 	%r16, [%rd8+3];
	ld.global.s8 	%r17, [%rd12+3];
	sub.s32 	%r18, %r16, %r17;
	cvt.u16.u32 	%rs37, %r18;
	add.s16 	%rs38, %rs37, 26;
	mul.hi.s16 	%rs39, %rs38, 20165;
	shr.u16 	%rs40, %rs39, 15;
	shr.u16 	%rs41, %rs39, 3;
	add.s16 	%rs42, %rs41, %rs40;
	mul.lo.s16 	%rs43, %rs42, 26;
	sub.s16 	%rs44, %rs38, %rs43;
	add.s16 	%rs45, %rs44, 65;
	st.global.u8 	[%rd1+3], %rs45;
	ld.global.s8 	%r19, [%rd8+4];
	ld.global.s8 	%r20, [%rd12+4];
	sub.s32 	%r21, %r19, %r20;
	cvt.u16.u32 	%rs46, %r21;
	add.s16 	%rs47, %rs46, 26;
	mul.hi.s16 	%rs48, %rs47, 20165;
	shr.u16 	%rs49, %rs48, 15;
	shr.s16 	%rs50, %rs48, 3;
	add.s16 	%rs51, %rs50, %rs49;
	mul.lo.s16 	%rs52, %rs51, 26;
	sub.s16 	%rs53, %rs47, %rs52;
	add.s16 	%rs73, %rs53, 65;
	st.global.u8 	[%rd1+4], %rs73;
	ld.global.s8 	%r22, [%rd8+5];
	ld.global.s8 	%r23, [%rd12+5];
	sub.s32 	%r24, %r22, %r23;
	cvt.u16.u32 	%rs54, %r24;
	add.s16 	%rs55, %rs54, 26;
	mul.hi.s16 	%rs56, %rs55, 20165;
	shr.u16 	%rs57, %rs56, 15;
	shr.u16 	%rs58, %rs56, 3;
	add.s16 	%rs59, %rs58, %rs57;
	mul.lo.s16 	%rs60, %rs59, 26;
	sub.s16 	%rs61, %rs55, %rs60;
	add.s16 	%rs62, %rs61, 65;
	st.global.u8 	[%rd1+5], %rs62;
	ld.global.u8 	%rs63, [%rd1];
	setp.eq.s16 	%p1, %rs63, %rs36;
	@%p1 bra 	$L__BB0_2;
	mov.b16 	%rs64, 97;
	st.global.u8 	[%rd2], %rs64;
	ld.global.u8 	%rs74, [%rd1+2];
	ld.global.u8 	%rs73, [%rd1+4];
$L__BB0_2:
	and.b16  	%rs65, %rs73, 255;
	and.b16  	%rs66, %rs74, 255;
	setp.eq.s16 	%p2, %rs66, %rs65;
	@%p2 bra 	$L__BB0_4;
	mov.b16 	%rs67, 97;
	st.global.u8 	[%rd2], %rs67;
$L__BB0_4:
	ld.global.u8 	%rs75, [%rd1+1];
	ld.global.u8 	%rs68, [%rd1+3];
	setp.eq.s16 	%p3, %rs75, %rs68;
	@%p3 bra 	$L__BB0_6;
	mov.b16 	%rs69, 97;
	st.global.u8 	[%rd2], %rs69;
	ld.global.u8 	%rs75, [%rd1+3];
$L__BB0_6:
	ld.global.u8 	%rs70, [%rd1+5];
	setp.eq.s16 	%p4, %rs75, %rs70;
	@%p4 bra 	$L__BB0_8;
	mov.b16 	%rs72, 97;
	st.global.u8 	[%rd2], %rs72;
$L__BB0_8:
	ret;

}


// ===== COMPILED SASS (sm_100) =====

	.target	sm_100

	.elftype	@"ET_EXEC"


//--------------------- .note.nv.tkinfo           --------------------------
	.section	.note.nv.tkinfo,"",@"SHT_NOTE"
	.sectionflags	@"SHF_NOTE_NV_TKINFO"
	.tkinfo
        /*0018*/ 	.word	0x00000002
        /*0030*/ 	.string	""
        /*0030*/ 	.string	"ptxas"
        /*0030*/ 	.string	"Cuda compilation tools, release 13.0, V13.0.88"
        /*0030*/ 	.string	"Build cuda_13.0.r13.0/compiler.36424714_0"
        /*0030*/ 	.string	"-arch sm_100 -m 64 "



//--------------------- .note.nv.cuinfo           --------------------------
	.section	.note.nv.cuinfo,"",@"SHT_NOTE"
	.sectionflags	@"SHF_NOTE_NV_CUINFO"
        /*0018*/ 	.short	0x0002
        /*001a*/ 	.short	0x0064
        /*001c*/ 	.short	0x0082
	.zero		2


//--------------------- .nv.info                  --------------------------
	.section	.nv.info,"",@"SHT_CUDA_INFO"
	.align	4


	//----- nvinfo : EIATTR_REGCOUNT
	.align		4
        /*0000*/ 	.byte	0x04, 0x2f
        /*0002*/ 	.short	(.L_1 - .L_0)
	.align		4
.L_0:
        /*0004*/ 	.word	index@(_Z12generateKeysPcS_S_S_)
        /*0008*/ 	.word	0x00000014


	//----- nvinfo : EIATTR_FRAME_SIZE
	.align		4
.L_1:
        /*000c*/ 	.byte	0x04, 0x11
        /*000e*/ 	.short	(.L_3 - .L_2)
	.align		4
.L_2:
        /*0010*/ 	.word	index@(_Z12generateKeysPcS_S_S_)
        /*0014*/ 	.word	0x00000000


	//----- nvinfo : EIATTR_MIN_STACK_SIZE
	.align		4
.L_3:
        /*0018*/ 	.byte	0x04, 0x12
        /*001a*/ 	.short	(.L_5 - .L_4)
	.align		4
.L_4:
        /*001c*/ 	.word	index@(_Z12generateKeysPcS_S_S_)
        /*0020*/ 	.word	0x00000000
.L_5:


//--------------------- .nv.compat                --------------------------
	.section	.nv.compat,"",@"SHT_CUDA_COMPAT_INFO"
	.align	4
        /*0000*/ 	.byte	0x02, 0x09, 0x00, 0x00, 0x02, 0x02, 0x01, 0x00, 0x02, 0x05, 0x05, 0x00, 0x03, 0x07, 0x01, 0x01
        /*0010*/ 	.byte	0x02, 0x03, 0x00, 0x00, 0x02, 0x06, 0x01, 0x00, 0x04, 0x0b, 0x08, 0x00, 0x09, 0x00, 0x00, 0x00
        /*0020*/ 	.byte	0x00, 0x00, 0x00, 0x00


//--------------------- .nv.info._Z12generateKeysPcS_S_S_ --------------------------
	.section	.nv.info._Z12generateKeysPcS_S_S_,"",@"SHT_CUDA_INFO"
	.sectionflags	@""
	.align	4


	//----- nvinfo : EIATTR_CUDA_API_VERSION
	.align		4
        /*0000*/ 	.byte	0x04, 0x37
        /*0002*/ 	.short	(.L_7 - .L_6)
.L_6:
        /*0004*/ 	.word	0x00000082


	//----- nvinfo : EIATTR_KPARAM_INFO
	.align		4
.L_7:
        /*0008*/ 	.byte	0x04, 0x17
        /*000a*/ 	.short	(.L_9 - .L_8)
.L_8:
        /*000c*/ 	.word	0x00000000
        /*0010*/ 	.short	0x0003
        /*0012*/ 	.short	0x0018
        /*0014*/ 	.byte	0x00, 0xf5, 0x21, 0x00


	//----- nvinfo : EIATTR_KPARAM_INFO
	.align		4
.L_9:
        /*0018*/ 	.byte	0x04, 0x17
        /*001a*/ 	.short	(.L_11 - .L_10)
.L_10:
        /*001c*/ 	.word	0x00000000
        /*0020*/ 	.short	0x0002
        /*0022*/ 	.short	0x0010
        /*0024*/ 	.byte	0x00, 0xf5, 0x21, 0x00


	//----- nvinfo : EIATTR_KPARAM_INFO
	.align		4
.L_11:
        /*0028*/ 	.byte	0x04, 0x17
        /*002a*/ 	.short	(.L_13 - .L_12)
.L_12:
        /*002c*/ 	.word	0x00000000
        /*0030*/ 	.short	0x0001
        /*0032*/ 	.short	0x0008
        /*0034*/ 	.byte	0x00, 0xf5, 0x21, 0x00


	//----- nvinfo : EIATTR_KPARAM_INFO
	.align		4
.L_13:
        /*0038*/ 	.byte	0x04, 0x17
        /*003a*/ 	.short	(.L_15 - .L_14)
.L_14:
        /*003c*/ 	.word	0x00000000
        /*0040*/ 	.short	0x0000
        /*0042*/ 	.short	0x0000
        /*0044*/ 	.byte	0x00, 0xf5, 0x21, 0x00


	//----- nvinfo : EIATTR_SPARSE_MMA_MASK
	.align		4
.L_15:
        /*0048*/ 	.byte	0x03, 0x50
        /*004a*/ 	.short	0x0000


	//----- nvinfo : EIATTR_MAXREG_COUNT
	.align		4
        /*004c*/ 	.byte	0x03, 0x1b
        /*004e*/ 	.short	0x00ff


	//----- nvinfo : EIATTR_MERCURY_ISA_VERSION
	.align		4
        /*0050*/ 	.byte	0x03, 0x5f
        /*0052*/ 	.short	0x0101


	//----- nvinfo : EIATTR_VRC_CTA_INIT_COUNT
	.align		4
        /*0054*/ 	.byte	0x02, 0x4a
	.zero		1
	.zero		1


	//----- nvinfo : EIATTR_EXIT_INSTR_OFFSETS
	.align		4
        /*0058*/ 	.byte	0x04, 0x1c
        /*005a*/ 	.short	(.L_17 - .L_16)


	//   ....[0]....
.L_16:
        /*005c*/ 	.word	0x00000860


	//   ....[1]....
        /*0060*/ 	.word	0x00000890


	//----- nvinfo : EIATTR_CRS_STACK_SIZE
	.align		4
.L_17:
        /*0064*/ 	.byte	0x04, 0x1e
        /*0066*/ 	.short	(.L_19 - .L_18)
.L_18:
        /*0068*/ 	.word	0x00000000


	//----- nvinfo : EIATTR_CBANK_PARAM_SIZE
	.align		4
.L_19:
        /*006c*/ 	.byte	0x03, 0x19
        /*006e*/ 	.short	0x0020


	//----- nvinfo : EIATTR_PARAM_CBANK
	.align		4
        /*0070*/ 	.byte	0x04, 0x0a
        /*0072*/ 	.short	(.L_21 - .L_20)
	.align		4
.L_20:
        /*0074*/ 	.word	index@(.nv.constant0._Z12generateKeysPcS_S_S_)
        /*0078*/ 	.short	0x0380
        /*007a*/ 	.short	0x0020


	//----- nvinfo : EIATTR_SW_WAR
	.align		4
.L_21:
        /*007c*/ 	.byte	0x04, 0x36
        /*007e*/ 	.short	(.L_23 - .L_22)
.L_22:
        /*0080*/ 	.word	0x00000008
.L_23:


//--------------------- .nv.callgraph             --------------------------
	.section	.nv.callgraph,"",@"SHT_CUDA_CALLGRAPH"
	.align	4
	.sectionentsize	8
	.align		4
        /*0000*/ 	.word	0x00000000
	.align		4
        /*0004*/ 	.word	0xffffffff
	.align		4
        /*0008*/ 	.word	0x00000000
	.align		4
        /*000c*/ 	.word	0xfffffffe
	.align		4
        /*0010*/ 	.word	0x00000000
	.align		4
        /*0014*/ 	.word	0xfffffffd
	.align		4
        /*0018*/ 	.word	0x00000000
	.align		4
        /*001c*/ 	.word	0xfffffffc


//--------------------- .text._Z12generateKeysPcS_S_S_ --------------------------
	.section	.text._Z12generateKeysPcS_S_S_,"ax",@progbits
	.align	128
        .global         _Z12generateKeysPcS_S_S_
        .type           _Z12generateKeysPcS_S_S_,@function
        .size           _Z12generateKeysPcS_S_S_,(.L_x_3 - _Z12generateKeysPcS_S_S_)
        .other          _Z12generateKeysPcS_S_S_,@"STO_CUDA_ENTRY STV_DEFAULT"
_Z12generateKeysPcS_S_S_:
.text._Z12generateKeysPcS_S_S_:
[----:B------:R-:W-:Y:S01]  /*0000*/  LDC R1, c[0x0][0x37c] ;  /* 0x0000df00ff017b82 */ /* 0x000fe20000000800 */
[----:B------:R-:W0:Y:S07]  /*0010*/  S2R R3, SR_TID.X ;  /* 0x0000000000037919 */ /* 0x000e2e0000002100 */
[----:B------:R-:W0:Y:S01]  /*0020*/  S2UR UR4, SR_CTAID.X ;  /* 0x00000000000479c3 */ /* 0x000e220000002500 */
[----:B------:R-:W1:Y:S01]  /*0030*/  LDCU.64 UR6, c[0x0][0x388] ;  /* 0x00007100ff0677ac */ /* 0x000e620008000a00 */
[----:B------:R-:W2:Y:S06]  /*0040*/  LDCU.128 UR8, c[0x0][0x390] ;  /* 0x00007200ff0877ac */ /* 0x000eac0008000c00 */
[----:B------:R-:W0:Y:S08]  /*0050*/  LDC R0, c[0x0][0x360] ;  /* 0x0000d800ff007b82 */ /* 0x000e300000000800 */
[----:B------:R-:W3:Y:S01]  /*0060*/  LDC.64 R4, c[0x0][0x380] ;  /* 0x0000e000ff047b82 */ /* 0x000ee20000000a00 */
[----:B0-----:R-:W-:Y:S01]  /*0070*/  IMAD R0, R0, UR4, R3 ;  /* 0x0000000400007c24 */ /* 0x001fe2000f8e0203 */
[----:B------:R-:W3:Y:S03]  /*0080*/  LDCU.64 UR4, c[0x0][0x358] ;  /* 0x00006b00ff0477ac */ /* 0x000ee60008000a00 */
[----:B------:R-:W-:-:S05]  /*0090*/  IMAD R6, R0, 0x6, RZ ;  /* 0x0000000600067824 */ /* 0x000fca00078e02ff */
[----:B------:R-:W-:Y:S02]  /*00a0*/  SHF.R.S32.HI R9, RZ, 0x1f, R6 ;  /* 0x0000001fff097819 */ /* 0x000fe40000011406 */
[----:B-1----:R-:W-:-:S04]  /*00b0*/  IADD3 R2, P0, PT, R6, UR6, RZ ;  /* 0x0000000606027c10 */ /* 0x002fc8000ff1e0ff */
[----:B------:R-:W-:Y:S01]  /*00c0*/  IADD3.X R3, PT, PT, R9, UR7, RZ, P0, !PT ;  /* 0x0000000709037c10 */ /* 0x000fe200087fe4ff */
[----:B---3--:R-:W3:Y:S04]  /*00d0*/  LDG.E.S8 R7, desc[UR4][R4.64] ;  /* 0x0000000404077981 */ /* 0x008ee8000c1e1300 */
[----:B------:R-:W3:Y:S01]  /*00e0*/  LDG.E.S8 R8, desc[UR4][R2.64] ;  /* 0x0000000402087981 */ /* 0x000ee2000c1e1300 */
[----:B------:R-:W-:Y:S01]  /*00f0*/  IMAD.SHL.U32 R0, R0, 0x2, RZ ;  /* 0x0000000200007824 */ /* 0x000fe200078e00ff */
[----:B--2---:R-:W-:Y:S02]  /*0100*/  IADD3 R6, P0, PT, R6, UR8, RZ ;  /* 0x0000000806067c10 */ /* 0x004fe4000ff1e0ff */
[----:B---3--:R-:W-:-:S04]  /*0110*/  IADD3 R10, PT, PT, R7, 0x1a, -R8 ;  /* 0x0000001a070a7810 */ /* 0x008fc80007ffe808 */
[----:B------:R-:W-:-:S05]  /*0120*/  PRMT R7, R10, 0x9910, RZ ;  /* 0x000099100a077816 */ /* 0x000fca00000000ff */
[----:B------:R-:W-:-:S05]  /*0130*/  IMAD R8, R7, 0x4ec5, RZ ;  /* 0x00004ec507087824 */ /* 0x000fca00078e02ff */
[----:B------:R-:W-:-:S04]  /*0140*/  SHF.R.S32.HI R7, RZ, 0x10, R8 ;  /* 0x00000010ff077819 */ /* 0x000fc80000011408 */
[----:B------:R-:W-:-:S04]  /*0150*/  LOP3.LUT R7, R7, 0xffff, RZ, 0xc0, !PT ;  /* 0x0000ffff07077812 */ /* 0x000fc800078ec0ff */
[----:B------:R-:W-:-:S04]  /*0160*/  SHF.R.U32.HI R7, RZ, 0xf, R7 ;  /* 0x0000000fff077819 */ /* 0x000fc80000011607 */
[----:B------:R-:W-:Y:S02]  /*0170*/  LEA.HI.SX32 R7, R8, R7, 0xd ;  /* 0x0000000708077211 */ /* 0x000fe400078f6aff */
[----:B------:R-:W-:Y:S02]  /*0180*/  IADD3 R8, P1, PT, R0, UR10, RZ ;  /* 0x0000000a00087c10 */ /* 0x000fe4000ff3e0ff */
[----:B------:R-:W-:-:S05]  /*0190*/  PRMT R7, R7, 0x9910, RZ ;  /* 0x0000991007077816 */ /* 0x000fca00000000ff */
[----:B------:R-:W-:-:S04]  /*01a0*/  IMAD R7, R7, 0x1a, RZ ;  /* 0x0000001a07077824 */ /* 0x000fc800078e02ff */
[----:B------:R-:W-:-:S05]  /*01b0*/  IMAD.MOV R7, RZ, RZ, -R7 ;  /* 0x000000ffff077224 */ /* 0x000fca00078e0a07 */
[----:B------:R-:W-:Y:S02]  /*01c0*/  PRMT R11, R7, 0x7710, RZ ;  /* 0x00007710070b7816 */ /* 0x000fe400000000ff */
[----:B------:R-:W-:Y:S02]  /*01d0*/  IADD3.X R7, PT, PT, R9, UR9, RZ, P0, !PT ;  /* 0x0000000909077c10 */ /* 0x000fe400087fe4ff */
[----:B------:R-:W-:Y:S02]  /*01e0*/  IADD3 R11, PT, PT, R10, 0x41, R11 ;  /* 0x000000410a0b7810 */ /* 0x000fe40007ffe00b */
[----:B------:R-:W-:-:S03]  /*01f0*/  LEA.HI.X.SX32 R9, R0, UR11, 0x1, P1 ;  /* 0x0000000b00097c11 */ /* 0x000fc600088f0eff */
[----:B------:R-:W-:Y:S04]  /*0200*/  STG.E.U8 desc[UR4][R6.64], R11 ;  /* 0x0000000b06007986 */ /* 0x000fe8000c101104 */
[----:B------:R0:W-:Y:S04]  /*0210*/  STG.E.U8 desc[UR4][R8.64], R11 ;  /* 0x0000000b08007986 */ /* 0x0001e8000c101104 */
[----:B------:R-:W2:Y:S04]  /*0220*/  LDG.E.S8 R0, desc[UR4][R4.64+0x1] ;  /* 0x0000010404007981 */ /* 0x000ea8000c1e1300 */
[----:B------:R-:W2:Y:S02]  /*0230*/  LDG.E.S8 R13, desc[UR4][R2.64+0x1] ;  /* 0x00000104020d7981 */ /* 0x000ea4000c1e1300 */
[----:B--2---:R-:W-:-:S04]  /*0240*/  IADD3 R0, PT, PT, R0, 0x1a, -R13 ;  /* 0x0000001a00007810 */ /* 0x004fc80007ffe80d */
[----:B------:R-:W-:-:S05]  /*0250*/  PRMT R10, R0, 0x9910, RZ ;  /* 0x00009910000a7816 */ /* 0x000fca00000000ff */
[----:B------:R-:W-:-:S05]  /*0260*/  IMAD R13, R10, 0x4ec5, RZ ;  /* 0x00004ec50a0d7824 */ /* 0x000fca00078e02ff */
[----:B------:R-:W-:-:S04]  /*0270*/  SHF.R.S32.HI R10, RZ, 0x10, R13 ;  /* 0x00000010ff0a7819 */ /* 0x000fc8000001140d */
[----:B------:R-:W-:-:S04]  /*0280*/  LOP3.LUT R10, R10, 0xffff, RZ, 0xc0, !PT ;  /* 0x0000ffff0a0a7812 */ /* 0x000fc800078ec0ff */
[----:B------:R-:W-:-:S04]  /*0290*/  SHF.R.U32.HI R10, RZ, 0xf, R10 ;  /* 0x0000000fff0a7819 */ /* 0x000fc8000001160a */
[----:B------:R-:W-:-:S04]  /*02a0*/  LEA.HI.SX32 R10, R13, R10, 0xd ;  /* 0x0000000a0d0a7211 */ /* 0x000fc800078f6aff */
[----:B------:R-:W-:-:S05]  /*02b0*/  PRMT R10, R10, 0x9910, RZ ;  /* 0x000099100a0a7816 */ /* 0x000fca00000000ff */
[----:B------:R-:W-:-:S04]  /*02c0*/  IMAD R10, R10, 0x1a, RZ ;  /* 0x0000001a0a0a7824 */ /* 0x000fc800078e02ff */
[----:B------:R-:W-:-:S05]  /*02d0*/  IMAD.MOV R10, RZ, RZ, -R10 ;  /* 0x000000ffff0a7224 */ /* 0x000fca00078e0a0a */
[----:B0-----:R-:W-:-:S04]  /*02e0*/  PRMT R11, R10, 0x7710, RZ ;  /* 0x000077100a0b7816 */ /* 0x001fc800000000ff */
[----:B------:R-:W-:-:S05]  /*02f0*/  IADD3 R11, PT, PT, R0, 0x41, R11 ;  /* 0x00000041000b7810 */ /* 0x000fca0007ffe00b */
        /* <DEDUP_REMOVED lines=25> */
[----:B------:R-:W-:-:S04]  /*0490*/  LEA.HI R10, R13, R10, RZ, 0x1d ;  /* 0x0000000a0d0a7211 */ /* 0x000fc800078fe8ff */
[----:B------:R-:W-:-:S05]  /*04a0*/  PRMT R10, R10, 0x9910, RZ ;  /* 0x000099100a0a7816 */ /* 0x000fca00000000ff */
[----:B------:R-:W-:-:S04]  /*04b0*/  IMAD R10, R10, 0x1a, RZ ;  /* 0x0000001a0a0a7824 */ /* 0x000fc800078e02ff */
[----:B------:R-:W-:-:S05]  /*04c0*/  IMAD.MOV R10, RZ, RZ, -R10 ;  /* 0x000000ffff0a7224 */ /* 0x000fca00078e0a0a */
[----:B------:R-:W-:-:S04]  /*04d0*/  PRMT R13, R10, 0x7710, RZ ;  /* 0x000077100a0d7816 */ /* 0x000fc800000000ff */
[----:B------:R-:W-:-:S05]  /*04e0*/  IADD3 R13, PT, PT, R0, 0x41, R13 ;  /* 0x00000041000d7810 */ /* 0x000fca0007ffe00d */
        /* <DEDUP_REMOVED lines=9> */
[----:B------:R-:W-:Y:S02]  /*0580*/  LEA.HI.SX32 R10, R15, R10, 0xd ;  /* 0x0000000a0f0a7211 */ /* 0x000fe400078f6aff */
[----:B------:R-:W2:Y:S02]  /*0590*/  LDG.E.U8 R15, desc[UR4][R6.64] ;  /* 0x00000004060f7981 */ /* 0x000ea4000c1e1100 */
[----:B------:R-:W-:-:S05]  /*05a0*/  PRMT R10, R10, 0x9910, RZ ;  /* 0x000099100a0a7816 */ /* 0x000fca00000000ff */
[----:B------:R-:W-:-:S04]  /*05b0*/  IMAD R10, R10, 0x1a, RZ ;  /* 0x0000001a0a0a7824 */ /* 0x000fc800078e02ff */
[----:B------:R-:W-:-:S05]  /*05c0*/  IMAD.MOV R10, RZ, RZ, -R10 ;  /* 0x000000ffff0a7224 */ /* 0x000fca00078e0a0a */
[----:B0-----:R-:W-:-:S04]  /*05d0*/  PRMT R13, R10, 0x7710, RZ ;  /* 0x000077100a0d7816 */ /* 0x001fc800000000ff */
[----:B------:R-:W-:-:S05]  /*05e0*/  IADD3 R13, PT, PT, R0, 0x41, R13 ;  /* 0x00000041000d7810 */ /* 0x000fca0007ffe00d */
[----:B------:R0:W-:Y:S04]  /*05f0*/  STG.E.U8 desc[UR4][R6.64+0x4], R13 ;  /* 0x0000040d06007986 */ /* 0x0001e8000c101104 */
[----:B------:R-:W3:Y:S04]  /*0600*/  LDG.E.S8 R4, desc[UR4][R4.64+0x5] ;  /* 0x0000050404047981 */ /* 0x000ee8000c1e1300 */
[----:B------:R-:W3:Y:S01]  /*0610*/  LDG.E.S8 R3, desc[UR4][R2.64+0x5] ;  /* 0x0000050402037981 */ /* 0x000ee2000c1e1300 */
[----:B------:R-:W-:Y:S01]  /*0620*/  BSSY.RECONVERGENT B0, `(.L_x_0) ;  /* 0x0000015000007945 */ /* 0x000fe20003800200 */
[----:B---3--:R-:W-:-:S04]  /*0630*/  IADD3 R10, PT, PT, R4, 0x1a, -R3 ;  /* 0x0000001a040a7810 */ /* 0x008fc80007ffe803 */
        /* <DEDUP_REMOVED lines=10> */
[----:B------:R-:W-:Y:S02]  /*06e0*/  IADD3 R3, PT, PT, R10, 0x41, R3 ;  /* 0x000000410a037810 */ /* 0x000fe40007ffe003 */
[----:B------:R-:W-:-:S03]  /*06f0*/  LOP3.LUT R0, R11, 0xff, RZ, 0xc0, !PT ;  /* 0x000000ff0b007812 */ /* 0x000fc600078ec0ff */
[----:B------:R0:W-:Y:S01]  /*0700*/  STG.E.U8 desc[UR4][R6.64+0x5], R3 ;  /* 0x0000050306007986 */ /* 0x0001e2000c101104 */
[----:B--2---:R-:W-:-:S13]  /*0710*/  ISETP.NE.AND P0, PT, R15, R0, PT ;  /* 0x000000000f00720c */ /* 0x004fda0003f05270 */
[----:B0-----:R-:W-:Y:S05]  /*0720*/  @!P0 BRA `(.L_x_1) ;  /* 0x0000000000108947 */ /* 0x001fea0003800000 */
[----:B------:R-:W-:-:S05]  /*0730*/  IMAD.MOV.U32 R4, RZ, RZ, 0x61 ;  /* 0x00000061ff047424 */ /* 0x000fca00078e00ff */
[----:B------:R0:W-:Y:S04]  /*0740*/  STG.E.U8 desc[UR4][R8.64], R4 ;  /* 0x0000000408007986 */ /* 0x0001e8000c101104 */
[----:B------:R0:W5:Y:S04]  /*0750*/  LDG.E.U8 R11, desc[UR4][R6.64+0x2] ;  /* 0x00000204060b7981 */ /* 0x000168000c1e1100 */
[----:B------:R0:W5:Y:S02]  /*0760*/  LDG.E.U8 R13, desc[UR4][R6.64+0x4] ;  /* 0x00000404060d7981 */ /* 0x000164000c1e1100 */
.L_x_1:
[----:B------:R-:W-:Y:S05]  /*0770*/  BSYNC.RECONVERGENT B0 ;  /* 0x0000000000007941 */ /* 0x000fea0003800200 */
.L_x_0:
[----:B-----5:R-:W-:Y:S01]  /*0780*/  LOP3.LUT R13, R13, 0xff, RZ, 0xc0, !PT ;  /* 0x000000ff0d0d7812 */ /* 0x020fe200078ec0ff */
[----:B0-----:R-:W-:Y:S01]  /*0790*/  IMAD.MOV.U32 R4, RZ, RZ, 0x61 ;  /* 0x00000061ff047424 */ /* 0x001fe200078e00ff */
[----:B------:R-:W-:-:S04]  /*07a0*/  LOP3.LUT R0, R11, 0xff, RZ, 0xc0, !PT ;  /* 0x000000ff0b007812 */ /* 0x000fc800078ec0ff */
[----:B------:R-:W-:-:S13]  /*07b0*/  ISETP.NE.AND P0, PT, R0, R13, PT ;  /* 0x0000000d0000720c */ /* 0x000fda0003f05270 */
[----:B------:R0:W-:Y:S04]  /*07c0*/  @P0 STG.E.U8 desc[UR4][R8.64], R4 ;  /* 0x0000000408000986 */ /* 0x0001e8000c101104 */
[----:B------:R-:W2:Y:S04]  /*07d0*/  LDG.E.U8 R3, desc[UR4][R6.64+0x1] ;  /* 0x0000010406037981 */ /* 0x000ea8000c1e1100 */
[----:B------:R-:W2:Y:S01]  /*07e0*/  LDG.E.U8 R0, desc[UR4][R6.64+0x3] ;  /* 0x0000030406007981 */ /* 0x000ea2000c1e1100 */
[----:B------:R-:W-:Y:S01]  /*07f0*/  IMAD.MOV.U32 R2, RZ, RZ, 0x61 ;  /* 0x00000061ff027424 */ /* 0x000fe200078e00ff */
[----:B--2---:R-:W-:-:S13]  /*0800*/  ISETP.NE.AND P0, PT, R3, R0, PT ;  /* 0x000000000300720c */ /* 0x004fda0003f05270 */
[----:B------:R0:W-:Y:S04]  /*0810*/  @P0 STG.E.U8 desc[UR4][R8.64], R2 ;  /* 0x0000000208000986 */ /* 0x0001e8000c101104 */
[----:B------:R-:W2:Y:S04]  /*0820*/  @P0 LDG.E.U8 R3, desc[UR4][R6.64+0x3] ;  /* 0x0000030406030981 */ /* 0x000ea8000c1e1100 */
[----:B------:R-:W3:Y:S01]  /*0830*/  LDG.E.U8 R0, desc[UR4][R6.64+0x5] ;  /* 0x0000050406007981 */ /* 0x000ee2000c1e1100 */
[----:B--2---:R-:W-:-:S04]  /*0840*/  PRMT R3, R3, 0x9910, RZ ;  /* 0x0000991003037816 */ /* 0x004fc800000000ff */
[----:B---3--:R-:W-:-:S13]  /*0850*/  ISETP.NE.AND P0, PT, R3, R0, PT ;  /* 0x000000000300720c */ /* 0x008fda0003f05270 */
[----:B0-----:R-:W-:Y:S05]  /*0860*/  @!P0 EXIT ;  /* 0x000000000000894d */ /* 0x001fea0003800000 */
[----:B------:R-:W-:-:S05]  /*0870*/  IMAD.MOV.U32 R4, RZ, RZ, 0x61 ;  /* 0x00000061ff047424 */ /* 0x000fca00078e00ff */
[----:B------:R-:W-:Y:S01]  /*0880*/  STG.E.U8 desc[UR4][R8.64], R4 ;  /* 0x0000000408007986 */ /* 0x000fe2000c101104 */
[----:B------:R-:W-:Y:S05]  /*0890*/  EXIT ;  /* 0x000000000000794d */ /* 0x000fea0003800000 */
.L_x_2:
[----:B------:R-:W-:-:S00]  /*08a0*/  BRA `(.L_x_2) ;  /* 0xfffffffc00fc7947 */ /* 0x000fc0000383ffff */
[----:B------:R-:W-:-:S00]  /*08b0*/  NOP ;  /* 0x0000000000007918 */ /* 0x000fc00000000000 */
        /* <DEDUP_REMOVED lines=12> */
.L_x_3:


//--------------------- .nv.shared.reserved.0     --------------------------
	.section	.nv.shared.reserved.0,"aw",@nobits
	.weak		__nv_reservedSMEM_offset_0_alias
	.size		__nv_reservedSMEM_offset_0_alias, 0, 64
	.other		__nv_reservedSMEM_offset_0_alias,@"STO_CUDA_RESERVED_SHARED STV_DEFAULT"
__nv_reservedSMEM_offset_0_alias:
	.zero		0
	.zero		64


//--------------------- .nv.constant0._Z12generateKeysPcS_S_S_ --------------------------
	.section	.nv.constant0._Z12generateKeysPcS_S_S_,"a",@progbits
	.sectionflags	@""
	.align	4
.nv.constant0._Z12generateKeysPcS_S_S_:
	.zero		928


//--------------------- SYMBOLS --------------------------

	.type		.nv.reservedSmem.offset0,@object
	.size		.nv.reservedSmem.offset0,0x4
